//
// Generated by NVIDIA NVVM Compiler
//
// Compiler Build ID: CL-36424714
// Cuda compilation tools, release 13.0, V13.0.88
// Based on NVVM 20.0.0
//

.version 9.0
.target sm_100
.address_size 64

	// .globl	_Z9calc_histPiiiS_

.visible .entry _Z9calc_histPiiiS_(
	.param .u64 .ptr .align 1 _Z9calc_histPiiiS__param_0,
	.param .u32 _Z9calc_histPiiiS__param_1,
	.param .u32 _Z9calc_histPiiiS__param_2,
	.param .u64 .ptr .align 1 _Z9calc_histPiiiS__param_3
)
{
	.reg .pred 	%p<4>;
	.reg .b32 	%r<16>;
	.reg .b64 	%rd<9>;

	ld.param.u64 	%rd1, [_Z9calc_histPiiiS__param_0];
	ld.param.u32 	%r4, [_Z9calc_histPiiiS__param_1];
	ld.param.u32 	%r5, [_Z9calc_histPiiiS__param_2];
	ld.param.u64 	%rd2, [_Z9calc_histPiiiS__param_3];
	mov.u32 	%r6, %ctaid.x;
	mov.u32 	%r7, %ntid.x;
	mov.u32 	%r8, %tid.x;
	mad.lo.s32 	%r1, %r6, %r7, %r8;
	mov.u32 	%r9, %ctaid.y;
	mov.u32 	%r10, %ntid.y;
	mov.u32 	%r11, %tid.y;
	mad.lo.s32 	%r12, %r9, %r10, %r11;
	setp.ge.s32 	%p1, %r1, %r4;
	setp.ge.s32 	%p2, %r12, %r5;
	or.pred  	%p3, %p1, %p2;
	@%p3 bra 	$L__BB0_2;
	cvta.to.global.u64 	%rd3, %rd1;
	cvta.to.global.u64 	%rd4, %rd2;
	mad.lo.s32 	%r13, %r5, %r1, %r12;
	mul.wide.s32 	%rd5, %r13, 4;
	add.s64 	%rd6, %rd3, %rd5;
	ld.global.u32 	%r14, [%rd6];
	mul.wide.s32 	%rd7, %r14, 4;
	add.s64 	%rd8, %rd4, %rd7;
	atom.global.add.u32 	%r15, [%rd8], 1;
$L__BB0_2:
	ret;

}


// ===== COMPILED SASS (sm_100) =====

	.target	sm_100

	.elftype	@"ET_EXEC"


//--------------------- .note.nv.tkinfo           --------------------------
	.section	.note.nv.tkinfo,"",@"SHT_NOTE"
	.sectionflags	@"SHF_NOTE_NV_TKINFO"
	.tkinfo
        /*0018*/ 	.word	0x00000002
        /*0030*/ 	.string	""
        /*0030*/ 	.string	"ptxas"
        /*0030*/ 	.string	"Cuda compilation tools, release 13.0, V13.0.88"
        /*0030*/ 	.string	"Build cuda_13.0.r13.0/compiler.36424714_0"
        /*0030*/ 	.string	"-arch sm_100 -m 64 "



//--------------------- .note.nv.cuinfo           --------------------------
	.section	.note.nv.cuinfo,"",@"SHT_NOTE"
	.sectionflags	@"SHF_NOTE_NV_CUINFO"
        /*0018*/ 	.short	0x0002
        /*001a*/ 	.short	0x0064
        /*001c*/ 	.short	0x0082
	.zero		2


//--------------------- .nv.info                  --------------------------
	.section	.nv.info,"",@"SHT_CUDA_INFO"
	.align	4


	//----- nvinfo : EIATTR_REGCOUNT
	.align		4
        /*0000*/ 	.byte	0x04, 0x2f
        /*0002*/ 	.short	(.L_1 - .L_0)
	.align		4
.L_0:
        /*0004*/ 	.word	index@(_Z9calc_histPiiiS_)
        /*0008*/ 	.word	0x0000000a


	//----- nvinfo : EIATTR_FRAME_SIZE
	.align		4
.L_1:
        /*000c*/ 	.byte	0x04, 0x11
        /*000e*/ 	.short	(.L_3 - .L_2)
	.align		4
.L_2:
        /*0010*/ 	.word	index@(_Z9calc_histPiiiS_)
        /*0014*/ 	.word	0x00000000


	//----- nvinfo : EIATTR_MIN_STACK_SIZE
	.align		4
.L_3:
        /*0018*/ 	.byte	0x04, 0x12
        /*001a*/ 	.short	(.L_5 - .L_4)
	.align		4
.L_4:
        /*001c*/ 	.word	index@(_Z9calc_histPiiiS_)
        /*0020*/ 	.word	0x00000000
.L_5:


//--------------------- .nv.compat                --------------------------
	.section	.nv.compat,"",@"SHT_CUDA_COMPAT_INFO"
	.align	4
        /*0000*/ 	.byte	0x02, 0x09, 0x00, 0x00, 0x02, 0x02, 0x01, 0x00, 0x02, 0x05, 0x05, 0x00, 0x03, 0x07, 0x01, 0x01
        /*0010*/ 	.byte	0x02, 0x03, 0x00, 0x00, 0x02, 0x06, 0x01, 0x00, 0x04, 0x0b, 0x08, 0x00, 0x09, 0x00, 0x00, 0x00
        /*0020*/ 	.byte	0x00, 0x00, 0x00, 0x00


//--------------------- .nv.info._Z9calc_histPiiiS_ --------------------------
	.section	.nv.info._Z9calc_histPiiiS_,"",@"SHT_CUDA_INFO"
	.sectionflags	@""
	.align	4


	//----- nvinfo : EIATTR_CUDA_API_VERSION
	.align		4
        /*0000*/ 	.byte	0x04, 0x37
        /*0002*/ 	.short	(.L_7 - .L_6)
.L_6:
        /*0004*/ 	.word	0x00000082


	//----- nvinfo : EIATTR_KPARAM_INFO
	.align		4
.L_7:
        /*0008*/ 	.byte	0x04, 0x17
        /*000a*/ 	.short	(.L_9 - .L_8)
.L_8:
        /*000c*/ 	.word	0x00000000
        /*0010*/ 	.short	0x0003
        /*0012*/ 	.short	0x0010
        /*0014*/ 	.byte	0x00, 0xf5, 0x21, 0x00


	//----- nvinfo : EIATTR_KPARAM_INFO
	.align		4
.L_9:
        /*0018*/ 	.byte	0x04, 0x17
        /*001a*/ 	.short	(.L_11 - .L_10)
.L_10:
        /*001c*/ 	.word	0x00000000
        /*0020*/ 	.short	0x0002
        /*0022*/ 	.short	0x000c
        /*0024*/ 	.byte	0x00, 0xf0, 0x11, 0x00


	//----- nvinfo : EIATTR_KPARAM_INFO
	.align		4
.L_11:
        /*0028*/ 	.byte	0x04, 0x17
        /*002a*/ 	.short	(.L_13 - .L_12)
.L_12:
        /*002c*/ 	.word	0x00000000
        /*0030*/ 	.short	0x0001
        /*0032*/ 	.short	0x0008
        /*0034*/ 	.byte	0x00, 0xf0, 0x11, 0x00


	//----- nvinfo : EIATTR_KPARAM_INFO
	.align		4
.L_13:
        /*0038*/ 	.byte	0x04, 0x17
        /*003a*/ 	.short	(.L_15 - .L_14)
.L_14:
        /*003c*/ 	.word	0x00000000
        /*0040*/ 	.short	0x0000
        /*0042*/ 	.short	0x0000
        /*0044*/ 	.byte	0x00, 0xf5, 0x21, 0x00


	//----- nvinfo : EIATTR_SPARSE_MMA_MASK
	.align		4
.L_15:
        /*0048*/ 	.byte	0x03, 0x50
        /*004a*/ 	.short	0x0000


	//----- nvinfo : EIATTR_MAXREG_COUNT
	.align		4
        /*004c*/ 	.byte	0x03, 0x1b
        /*004e*/ 	.short	0x00ff


	//----- nvinfo : EIATTR_MERCURY_ISA_VERSION
	.align		4
        /*0050*/ 	.byte	0x03, 0x5f
        /*0052*/ 	.short	0x0101


	//----- nvinfo : EIATTR_VRC_CTA_INIT_COUNT
	.align		4
        /*0054*/ 	.byte	0x02, 0x4a
	.zero		1
	.zero		1


	//----- nvinfo : EIATTR_EXIT_INSTR_OFFSETS
	.align		4
        /*0058*/ 	.byte	0x04, 0x1c
        /*005a*/ 	.short	(.L_17 - .L_16)


	//   ....[0]....
.L_16:
        /*005c*/ 	.word	0x000000c0


	//   ....[1]....
        /*0060*/ 	.word	0x00000160


	//----- nvinfo : EIATTR_CBANK_PARAM_SIZE
	.align		4
.L_17:
        /*0064*/ 	.byte	0x03, 0x19
        /*0066*/ 	.short	0x0018


	//----- nvinfo : EIATTR_PARAM_CBANK
	.align		4
        /*0068*/ 	.byte	0x04, 0x0a
        /*006a*/ 	.short	(.L_19 - .L_18)
	.align		4
.L_18:
        /*006c*/ 	.word	index@(.nv.constant0._Z9calc_histPiiiS_)
        /*0070*/ 	.short	0x0380
        /*0072*/ 	.short	0x0018


	//----- nvinfo : EIATTR_SW_WAR
	.align		4
.L_19:
        /*0074*/ 	.byte	0x04, 0x36
        /*0076*/ 	.short	(.L_21 - .L_20)
.L_20:
        /*0078*/ 	.word	0x00000008
.L_21:


//--------------------- .nv.callgraph             --------------------------
	.section	.nv.callgraph,"",@"SHT_CUDA_CALLGRAPH"
	.align	4
	.sectionentsize	8
	.align		4
        /*0000*/ 	.word	0x00000000
	.align		4
        /*0004*/ 	.word	0xffffffff
	.align		4
        /*0008*/ 	.word	0x00000000
	.align		4
        /*000c*/ 	.word	0xfffffffe
	.align		4
        /*0010*/ 	.word	0x00000000
	.align		4
        /*0014*/ 	.word	0xfffffffd
	.align		4
        /*0018*/ 	.word	0x00000000
	.align		4
        /*001c*/ 	.word	0xfffffffc


//--------------------- .text._Z9calc_histPiiiS_  --------------------------
	.section	.text._Z9calc_histPiiiS_,"ax",@progbits
	.align	128
        .global         _Z9calc_histPiiiS_
        .type           _Z9calc_histPiiiS_,@function
        .size           _Z9calc_histPiiiS_,(.L_x_1 - _Z9calc_histPiiiS_)
        .other          _Z9calc_histPiiiS_,@"STO_CUDA_ENTRY STV_DEFAULT"
_Z9calc_histPiiiS_:
.text._Z9calc_histPiiiS_:
[----:B------:R-:W-:Y:S01]  /*0000*/  LDC R1, c[0x0][0x37c] ;  /* 0x0000df00ff017b82 */ /* 0x000fe20000000800 */
[----:B------:R-:W0:Y:S07]  /*0010*/  S2R R2, SR_TID.Y ;  /* 0x0000000000027919 */ /* 0x000e2e0000002200 */
[----:B------:R-:W1:Y:S01]  /*0020*/  LDC R0, c[0x0][0x360] ;  /* 0x0000d800ff007b82 */ /* 0x000e620000000800 */
[----:B------:R-:W2:Y:S01]  /*0030*/  LDCU.64 UR6, c[0x0][0x388] ;  /* 0x00007100ff0677ac */ /* 0x000ea20008000a00 */
[----:B------:R-:W1:Y:S06]  /*0040*/  S2R R3, SR_TID.X ;  /* 0x0000000000037919 */ /* 0x000e6c0000002100 */
[----:B------:R-:W0:Y:S08]  /*0050*/  S2UR UR5, SR_CTAID.Y ;  /* 0x00000000000579c3 */ /* 0x000e300000002600 */
[----:B------:R-:W0:Y:S08]  /*0060*/  LDC R5, c[0x0][0x364] ;  /* 0x0000d900ff057b82 */ /* 0x000e300000000800 */
[----:B------:R-:W1:Y:S01]  /*0070*/  S2UR UR4, SR_CTAID.X ;  /* 0x00000000000479c3 */ /* 0x000e620000002500 */
[----:B0-----:R-:W-:-:S05]  /*0080*/  IMAD R5, R5, UR5, R2 ;  /* 0x0000000505057c24 */ /* 0x001fca000f8e0202 */
[----:B--2---:R-:W-:Y:S01]  /*0090*/  ISETP.GE.AND P0, PT, R5, UR7, PT ;  /* 0x0000000705007c0c */ /* 0x004fe2000bf06270 */
[----:B-1----:R-:W-:-:S05]  /*00a0*/  IMAD R0, R0, UR4, R3 ;  /* 0x0000000400007c24 */ /* 0x002fca000f8e0203 */
[----:B------:R-:W-:-:S13]  /*00b0*/  ISETP.GE.OR P0, PT, R0, UR6, P0 ;  /* 0x0000000600007c0c */ /* 0x000fda0008706670 */
[----:B------:R-:W-:Y:S05]  /*00c0*/  @P0 EXIT ;  /* 0x000000000000094d */ /* 0x000fea0003800000 */
[----:B------:R-:W0:Y:S01]  /*00d0*/  LDC.64 R2, c[0x0][0x380] ;  /* 0x0000e000ff027b82 */ /* 0x000e220000000a00 */
[----:B------:R-:W1:Y:S01]  /*00e0*/  LDCU.64 UR4, c[0x0][0x358] ;  /* 0x00006b00ff0477ac */ /* 0x000e620008000a00 */
[----:B------:R-:W-:-:S04]  /*00f0*/  IMAD R5, R0, UR7, R5 ;  /* 0x0000000700057c24 */ /* 0x000fc8000f8e0205 */
[----:B0-----:R-:W-:Y:S02]  /*0100*/  IMAD.WIDE R2, R5, 0x4, R2 ;  /* 0x0000000405027825 */ /* 0x001fe400078e0202 */
[----:B------:R-:W0:Y:S04]  /*0110*/  LDC.64 R4, c[0x0][0x390] ;  /* 0x0000e400ff047b82 */ /* 0x000e280000000a00 */
[----:B-1----:R-:W0:Y:S01]  /*0120*/  LDG.E R3, desc[UR4][R2.64] ;  /* 0x0000000402037981 */ /* 0x002e22000c1e1900 */
[----:B------:R-:W-:Y:S02]  /*0130*/  HFMA2 R7, -RZ, RZ, 0, 5.9604644775390625e-08 ;  /* 0x00000001ff077431 */ /* 0x000fe400000001ff */
[----:B0-----:R-:W-:-:S05]  /*0140*/  IMAD.WIDE R4, R3, 0x4, R4 ;  /* 0x0000000403047825 */ /* 0x001fca00078e0204 */
[----:B------:R-:W-:Y:S01]  /*0150*/  REDG.E.ADD.STRONG.GPU desc[UR4][R4.64], R7 ;  /* 0x000000070400798e */ /* 0x000fe2000c12e104 */
[----:B------:R-:W-:Y:S05]  /*0160*/  EXIT ;  /* 0x000000000000794d */ /* 0x000fea0003800000 */
.L_x_0:
[----:B------:R-:W-:-:S00]  /*0170*/  BRA `(.L_x_0) ;  /* 0xfffffffc00fc7947 */ /* 0x000fc0000383ffff */
[----:B------:R-:W-:-:S00]  /*0180*/  NOP ;  /* 0x0000000000007918 */ /* 0x000fc00000000000 */
[----:B------:R-:W-:-:S00]  /*0190*/  NOP ;  /* 0x0000000000007918 */ /* 0x000fc00000000000 */
[----:B------:R-:W-:-:S00]  /*01a0*/  NOP ;  /* 0x0000000000007918 */ /* 0x000fc00000000000 */
[----:B------:R-:W-:-:S00]  /*01b0*/  NOP ;  /* 0x0000000000007918 */ /* 0x000fc00000000000 */
[----:B------:R-:W-:-:S00]  /*01c0*/  NOP ;  /* 0x0000000000007918 */ /* 0x000fc00000000000 */
[----:B------:R-:W-:-:S00]  /*01d0*/  NOP ;  /* 0x0000000000007918 */ /* 0x000fc00000000000 */
[----:B------:R-:W-:-:S00]  /*01e0*/  NOP ;  /* 0x0000000000007918 */ /* 0x000fc00000000000 */
[----:B------:R-:W-:-:S00]  /*01f0*/  NOP ;  /* 0x0000000000007918 */ /* 0x000fc00000000000 */
.L_x_1:


//--------------------- .nv.shared.reserved.0     --------------------------
	.section	.nv.shared.reserved.0,"aw",@nobits
	.weak		__nv_reservedSMEM_offset_0_alias
	.size		__nv_reservedSMEM_offset_0_alias, 0, 64
	.other		__nv_reservedSMEM_offset_0_alias,@"STO_CUDA_RESERVED_SHARED STV_DEFAULT"
__nv_reservedSMEM_offset_0_alias:
	.zero		0
	.zero		64


//--------------------- .nv.constant0._Z9calc_histPiiiS_ --------------------------
	.section	.nv.constant0._Z9calc_histPiiiS_,"a",@progbits
	.sectionflags	@""
	.align	4
.nv.constant0._Z9calc_histPiiiS_:
	.zero		920


//--------------------- SYMBOLS --------------------------

	.type		.nv.reservedSmem.offset0,@object
	.size		.nv.reservedSmem.offset0,0x4
